//
// Generated by NVIDIA NVVM Compiler
//
// Compiler Build ID: CL-36424714
// Cuda compilation tools, release 13.0, V13.0.88
// Based on NVVM 20.0.0
//

.version 9.0
.target sm_100
.address_size 64

	// .globl	_Z14sumArray_ch1_4PiS_i
.extern .func  (.param .b32 func_retval0) vprintf
(
	.param .b64 vprintf_param_0,
	.param .b64 vprintf_param_1
)
;
// _ZZ14sumArray_ch1_4PiS_iE10sharedData has been demoted
.global .align 1 .b8 $str[18] = {66, 108, 111, 99, 107, 32, 37, 100, 32, 115, 117, 109, 58, 32, 37, 100, 10};

.visible .entry _Z14sumArray_ch1_4PiS_i(
	.param .u64 .ptr .align 1 _Z14sumArray_ch1_4PiS_i_param_0,
	.param .u64 .ptr .align 1 _Z14sumArray_ch1_4PiS_i_param_1,
	.param .u32 _Z14sumArray_ch1_4PiS_i_param_2
)
{
	.local .align 8 .b8 	__local_depot0[8];
	.reg .b64 	%SP;
	.reg .b64 	%SPL;
	.reg .pred 	%p<6>;
	.reg .b32 	%r<22>;
	.reg .b64 	%rd<13>;
	// demoted variable
	.shared .align 4 .b8 _ZZ14sumArray_ch1_4PiS_iE10sharedData[1024];
	mov.u64 	%SPL, __local_depot0;
	cvta.local.u64 	%SP, %SPL;
	ld.param.u64 	%rd1, [_Z14sumArray_ch1_4PiS_i_param_0];
	ld.param.u64 	%rd2, [_Z14sumArray_ch1_4PiS_i_param_1];
	ld.param.u32 	%r8, [_Z14sumArray_ch1_4PiS_i_param_2];
	mov.u32 	%r1, %ctaid.x;
	mov.u32 	%r21, %ntid.x;
	mov.u32 	%r3, %tid.x;
	mad.lo.s32 	%r4, %r1, %r21, %r3;
	setp.ge.s32 	%p1, %r4, %r8;
	shl.b32 	%r9, %r3, 2;
	mov.u32 	%r10, _ZZ14sumArray_ch1_4PiS_iE10sharedData;
	add.s32 	%r5, %r10, %r9;
	@%p1 bra 	$L__BB0_2;
	cvta.to.global.u64 	%rd3, %rd1;
	mul.wide.s32 	%rd4, %r4, 4;
	add.s64 	%rd5, %rd3, %rd4;
	ld.global.u32 	%r12, [%rd5];
	st.shared.u32 	[%r5], %r12;
	bra.uni 	$L__BB0_3;
$L__BB0_2:
	mov.b32 	%r11, 0;
	st.shared.u32 	[%r5], %r11;
$L__BB0_3:
	bar.sync 	0;
	setp.lt.u32 	%p2, %r21, 2;
	@%p2 bra 	$L__BB0_7;
$L__BB0_4:
	shr.u32 	%r7, %r21, 1;
	setp.ge.u32 	%p3, %r3, %r7;
	@%p3 bra 	$L__BB0_6;
	shl.b32 	%r13, %r7, 2;
	add.s32 	%r14, %r5, %r13;
	ld.shared.u32 	%r15, [%r14];
	ld.shared.u32 	%r16, [%r5];
	add.s32 	%r17, %r16, %r15;
	st.shared.u32 	[%r5], %r17;
$L__BB0_6:
	bar.sync 	0;
	setp.gt.u32 	%p4, %r21, 3;
	mov.u32 	%r21, %r7;
	@%p4 bra 	$L__BB0_4;
$L__BB0_7:
	setp.ne.s32 	%p5, %r3, 0;
	@%p5 bra 	$L__BB0_9;
	ld.shared.u32 	%r18, [_ZZ14sumArray_ch1_4PiS_iE10sharedData];
	cvta.to.global.u64 	%rd6, %rd2;
	mul.wide.u32 	%rd7, %r1, 4;
	add.s64 	%rd8, %rd6, %rd7;
	st.global.u32 	[%rd8], %r18;
	add.u64 	%rd9, %SP, 0;
	add.u64 	%rd10, %SPL, 0;
	st.local.v2.u32 	[%rd10], {%r1, %r18};
	mov.u64 	%rd11, $str;
	cvta.global.u64 	%rd12, %rd11;
	{ // callseq 0, 0
	.param .b64 param0;
	st.param.b64 	[param0], %rd12;
	.param .b64 param1;
	st.param.b64 	[param1], %rd9;
	.param .b32 retval0;
	call.uni (retval0), 
	vprintf, 
	(
	param0, 
	param1
	);
	ld.param.b32 	%r19, [retval0];
	} // callseq 0
$L__BB0_9:
	ret;

}


// ===== COMPILED SASS (sm_100) =====

	.target	sm_100

	.elftype	@"ET_EXEC"


//--------------------- .note.nv.tkinfo           --------------------------
	.section	.note.nv.tkinfo,"",@"SHT_NOTE"
	.sectionflags	@"SHF_NOTE_NV_TKINFO"
	.tkinfo
        /*0018*/ 	.word	0x00000002
        /*0030*/ 	.string	""
        /*0030*/ 	.string	"ptxas"
        /*0030*/ 	.string	"Cuda compilation tools, release 13.0, V13.0.88"
        /*0030*/ 	.string	"Build cuda_13.0.r13.0/compiler.36424714_0"
        /*0030*/ 	.string	"-arch sm_100 -m 64 "



//--------------------- .note.nv.cuinfo           --------------------------
	.section	.note.nv.cuinfo,"",@"SHT_NOTE"
	.sectionflags	@"SHF_NOTE_NV_CUINFO"
        /*0018*/ 	.short	0x0002
        /*001a*/ 	.short	0x0064
        /*001c*/ 	.short	0x0082
	.zero		2


//--------------------- .nv.info                  --------------------------
	.section	.nv.info,"",@"SHT_CUDA_INFO"
	.align	4


	//----- nvinfo : EIATTR_REGCOUNT
	.align		4
        /*0000*/ 	.byte	0x04, 0x2f
        /*0002*/ 	.short	(.L_2 - .L_1)
	.align		4
.L_1:
        /*0004*/ 	.word	index@(_Z14sumArray_ch1_4PiS_i)
        /*0008*/ 	.word	0x00000018


	//----- nvinfo : EIATTR_FRAME_SIZE
	.align		4
.L_2:
        /*000c*/ 	.byte	0x04, 0x11
        /*000e*/ 	.short	(.L_4 - .L_3)
	.align		4
.L_3:
        /*0010*/ 	.word	index@(_Z14sumArray_ch1_4PiS_i)
        /*0014*/ 	.word	0x00000008


	//----- nvinfo : EIATTR_MIN_STACK_SIZE
	.align		4
.L_4:
        /*0018*/ 	.byte	0x04, 0x12
        /*001a*/ 	.short	(.L_6 - .L_5)
	.align		4
.L_5:
        /*001c*/ 	.word	index@(_Z14sumArray_ch1_4PiS_i)
        /*0020*/ 	.word	0x00000008
.L_6:


//--------------------- .nv.compat                --------------------------
	.section	.nv.compat,"",@"SHT_CUDA_COMPAT_INFO"
	.align	4
        /*0000*/ 	.byte	0x02, 0x09, 0x00, 0x00, 0x02, 0x02, 0x01, 0x00, 0x02, 0x05, 0x05, 0x00, 0x03, 0x07, 0x01, 0x01
        /*0010*/ 	.byte	0x02, 0x03, 0x00, 0x00, 0x02, 0x06, 0x01, 0x00, 0x04, 0x0b, 0x08, 0x00, 0x09, 0x00, 0x00, 0x00
        /*0020*/ 	.byte	0x00, 0x00, 0x00, 0x00


//--------------------- .nv.info._Z14sumArray_ch1_4PiS_i --------------------------
	.section	.nv.info._Z14sumArray_ch1_4PiS_i,"",@"SHT_CUDA_INFO"
	.sectionflags	@""
	.align	4


	//----- nvinfo : EIATTR_CUDA_API_VERSION
	.align		4
        /*0000*/ 	.byte	0x04, 0x37
        /*0002*/ 	.short	(.L_8 - .L_7)
.L_7:
        /*0004*/ 	.word	0x00000082


	//----- nvinfo : EIATTR_KPARAM_INFO
	.align		4
.L_8:
        /*0008*/ 	.byte	0x04, 0x17
        /*000a*/ 	.short	(.L_10 - .L_9)
.L_9:
        /*000c*/ 	.word	0x00000000
        /*0010*/ 	.short	0x0002
        /*0012*/ 	.short	0x0010
        /*0014*/ 	.byte	0x00, 0xf0, 0x11, 0x00


	//----- nvinfo : EIATTR_KPARAM_INFO
	.align		4
.L_10:
        /*0018*/ 	.byte	0x04, 0x17
        /*001a*/ 	.short	(.L_12 - .L_11)
.L_11:
        /*001c*/ 	.word	0x00000000
        /*0020*/ 	.short	0x0001
        /*0022*/ 	.short	0x0008
        /*0024*/ 	.byte	0x00, 0xf5, 0x21, 0x00


	//----- nvinfo : EIATTR_KPARAM_INFO
	.align		4
.L_12:
        /*0028*/ 	.byte	0x04, 0x17
        /*002a*/ 	.short	(.L_14 - .L_13)
.L_13:
        /*002c*/ 	.word	0x00000000
        /*0030*/ 	.short	0x0000
        /*0032*/ 	.short	0x0000
        /*0034*/ 	.byte	0x00, 0xf5, 0x21, 0x00


	//----- nvinfo : EIATTR_SPARSE_MMA_MASK
	.align		4
.L_14:
        /*0038*/ 	.byte	0x03, 0x50
        /*003a*/ 	.short	0x0000


	//----- nvinfo : EIATTR_MAXREG_COUNT
	.align		4
        /*003c*/ 	.byte	0x03, 0x1b
        /*003e*/ 	.short	0x00ff


	//----- nvinfo : EIATTR_NUM_BARRIERS
	.align		4
        /*0040*/ 	.byte	0x02, 0x4c
        /*0042*/ 	.byte	0x01
	.zero		1


	//----- nvinfo : EIATTR_EXTERNS
	.align		4
        /*0044*/ 	.byte	0x04, 0x0f
        /*0046*/ 	.short	(.L_16 - .L_15)


	//   ....[0]....
	.align		4
.L_15:
        /*0048*/ 	.word	index@(vprintf)


	//----- nvinfo : EIATTR_MERCURY_ISA_VERSION
	.align		4
.L_16:
        /*004c*/ 	.byte	0x03, 0x5f
        /*004e*/ 	.short	0x0101


	//----- nvinfo : EIATTR_VRC_CTA_INIT_COUNT
	.align		4
        /*0050*/ 	.byte	0x02, 0x4a
	.zero		1
	.zero		1


	//----- nvinfo : EIATTR_SYSCALL_OFFSETS
	.align		4
        /*0054*/ 	.byte	0x04, 0x46
        /*0056*/ 	.short	(.L_18 - .L_17)


	//   ....[0]....
.L_17:
        /*0058*/ 	.word	0x00000350


	//----- nvinfo : EIATTR_EXIT_INSTR_OFFSETS
	.align		4
.L_18:
        /*005c*/ 	.byte	0x04, 0x1c
        /*005e*/ 	.short	(.L_20 - .L_19)


	//   ....[0]....
.L_19:
        /*0060*/ 	.word	0x00000260


	//   ....[1]....
        /*0064*/ 	.word	0x00000360


	//----- nvinfo : EIATTR_CRS_STACK_SIZE
	.align		4
.L_20:
        /*0068*/ 	.byte	0x04, 0x1e
        /*006a*/ 	.short	(.L_22 - .L_21)
.L_21:
        /*006c*/ 	.word	0x00000000


	//----- nvinfo : EIATTR_CBANK_PARAM_SIZE
	.align		4
.L_22:
        /*0070*/ 	.byte	0x03, 0x19
        /*0072*/ 	.short	0x0014


	//----- nvinfo : EIATTR_PARAM_CBANK
	.align		4
        /*0074*/ 	.byte	0x04, 0x0a
        /*0076*/ 	.short	(.L_24 - .L_23)
	.align		4
.L_23:
        /*0078*/ 	.word	index@(.nv.constant0._Z14sumArray_ch1_4PiS_i)
        /*007c*/ 	.short	0x0380
        /*007e*/ 	.short	0x0014


	//----- nvinfo : EIATTR_SW_WAR
	.align		4
.L_24:
        /*0080*/ 	.byte	0x04, 0x36
        /*0082*/ 	.short	(.L_26 - .L_25)
.L_25:
        /*0084*/ 	.word	0x00000008
.L_26:


//--------------------- .nv.callgraph             --------------------------
	.section	.nv.callgraph,"",@"SHT_CUDA_CALLGRAPH"
	.align	4
	.sectionentsize	8
	.align		4
        /*0000*/ 	.word	0x00000000
	.align		4
        /*0004*/ 	.word	0xffffffff
	.align		4
        /*0008*/ 	.word	index@(_Z14sumArray_ch1_4PiS_i)
	.align		4
        /*000c*/ 	.word	index@(vprintf)
	.align		4
        /*0010*/ 	.word	0x00000000
	.align		4
        /*0014*/ 	.word	0xfffffffe
	.align		4
        /*0018*/ 	.word	0x00000000
	.align		4
        /*001c*/ 	.word	0xfffffffd
	.align		4
        /*0020*/ 	.word	0x00000000
	.align		4
        /*0024*/ 	.word	0xfffffffc


//--------------------- .nv.constant4             --------------------------
	.section	.nv.constant4,"a",@progbits
	.align	8
	.align		8
.nv.constant4:
        /*0000*/ 	.dword	vprintf
	.align		8
        /*0008*/ 	.dword	$str


//--------------------- .text._Z14sumArray_ch1_4PiS_i --------------------------
	.section	.text._Z14sumArray_ch1_4PiS_i,"ax",@progbits
	.align	128
        .global         _Z14sumArray_ch1_4PiS_i
        .type           _Z14sumArray_ch1_4PiS_i,@function
        .size           _Z14sumArray_ch1_4PiS_i,(.L_x_4 - _Z14sumArray_ch1_4PiS_i)
        .other          _Z14sumArray_ch1_4PiS_i,@"STO_CUDA_ENTRY STV_DEFAULT"
_Z14sumArray_ch1_4PiS_i:
.text._Z14sumArray_ch1_4PiS_i:
[----:B------:R-:W0:Y:S01]  /*0000*/  LDC R1, c[0x0][0x37c] ;  /* 0x0000df00ff017b82 */ /* 0x000e220000000800 */
[----:B------:R-:W1:Y:S01]  /*0010*/  S2R R9, SR_TID.X ;  /* 0x0000000000097919 */ /* 0x000e620000002100 */
[----:B------:R-:W2:Y:S01]  /*0020*/  LDCU UR9, c[0x0][0x2fc] ;  /* 0x00005f80ff0977ac */ /* 0x000ea20008000800 */
[----:B0-----:R-:W-:Y:S01]  /*0030*/  VIADD R1, R1, 0xfffffff8 ;  /* 0xfffffff801017836 */ /* 0x001fe20000000000 */
[----:B------:R-:W1:Y:S01]  /*0040*/  S2R R2, SR_CTAID.X ;  /* 0x0000000000027919 */ /* 0x000e620000002500 */
[----:B------:R-:W1:Y:S01]  /*0050*/  LDCU UR10, c[0x0][0x360] ;  /* 0x00006c00ff0a77ac */ /* 0x000e620008000800 */
[----:B------:R-:W0:Y:S01]  /*0060*/  LDCU UR4, c[0x0][0x390] ;  /* 0x00007200ff0477ac */ /* 0x000e220008000800 */
[----:B------:R-:W3:Y:S01]  /*0070*/  LDCU.64 UR6, c[0x0][0x358] ;  /* 0x00006b00ff0677ac */ /* 0x000ee20008000a00 */
[----:B-1----:R-:W-:-:S05]  /*0080*/  IMAD R3, R2, UR10, R9 ;  /* 0x0000000a02037c24 */ /* 0x002fca000f8e0209 */
[----:B0-----:R-:W-:-:S13]  /*0090*/  ISETP.GE.AND P1, PT, R3, UR4, PT ;  /* 0x0000000403007c0c */ /* 0x001fda000bf26270 */
[----:B------:R-:W0:Y:S02]  /*00a0*/  @!P1 LDC.64 R4, c[0x0][0x380] ;  /* 0x0000e000ff049b82 */ /* 0x000e240000000a00 */
[----:B0-----:R-:W-:-:S06]  /*00b0*/  @!P1 IMAD.WIDE R4, R3, 0x4, R4 ;  /* 0x0000000403049825 */ /* 0x001fcc00078e0204 */
[----:B---3--:R-:W3:Y:S01]  /*00c0*/  @!P1 LDG.E R5, desc[UR6][R4.64] ;  /* 0x0000000604059981 */ /* 0x008ee2000c1e1900 */
[----:B------:R-:W0:Y:S01]  /*00d0*/  S2UR UR5, SR_CgaCtaId ;  /* 0x00000000000579c3 */ /* 0x000e220000008800 */
[----:B------:R-:W1:Y:S01]  /*00e0*/  LDCU UR8, c[0x0][0x2f8] ;  /* 0x00005f00ff0877ac */ /* 0x000e620008000800 */
[----:B------:R-:W-:Y:S01]  /*00f0*/  IMAD.U32 R3, RZ, RZ, UR10 ;  /* 0x0000000aff037e24 */ /* 0x000fe2000f8e00ff */
[----:B------:R-:W-:Y:S01]  /*0100*/  ISETP.NE.AND P0, PT, R9, RZ, PT ;  /* 0x000000ff0900720c */ /* 0x000fe20003f05270 */
[----:B------:R-:W-:-:S03]  /*0110*/  UMOV UR4, 0x400 ;  /* 0x0000040000047882 */ /* 0x000fc60000000000 */
[----:B------:R-:W-:Y:S02]  /*0120*/  ISETP.GE.U32.AND P2, PT, R3, 0x2, PT ;  /* 0x000000020300780c */ /* 0x000fe40003f46070 */
[----:B-1----:R-:W-:Y:S01]  /*0130*/  IADD3 R6, P3, PT, R1, UR8, RZ ;  /* 0x0000000801067c10 */ /* 0x002fe2000ff7e0ff */
[----:B0-----:R-:W-:-:S04]  /*0140*/  ULEA UR4, UR5, UR4, 0x18 ;  /* 0x0000000405047291 */ /* 0x001fc8000f8ec0ff */
[----:B--2---:R-:W-:Y:S02]  /*0150*/  IMAD.X R7, RZ, RZ, UR9, P3 ;  /* 0x00000009ff077e24 */ /* 0x004fe400098e06ff */
[----:B------:R-:W-:-:S05]  /*0160*/  LEA R0, R9, UR4, 0x2 ;  /* 0x0000000409007c11 */ /* 0x000fca000f8e10ff */
[----:B---3--:R0:W-:Y:S04]  /*0170*/  @!P1 STS [R0], R5 ;  /* 0x0000000500009388 */ /* 0x0081e80000000800 */
[----:B------:R0:W-:Y:S01]  /*0180*/  @P1 STS [R0], RZ ;  /* 0x000000ff00001388 */ /* 0x0001e20000000800 */
[----:B------:R-:W-:Y:S06]  /*0190*/  BAR.SYNC.DEFER_BLOCKING 0x0 ;  /* 0x0000000000007b1d */ /* 0x000fec0000010000 */
[----:B------:R-:W-:Y:S05]  /*01a0*/  @!P2 BRA `(.L_x_0) ;  /* 0x00000000002ca947 */ /* 0x000fea0003800000 */
.L_x_1:
[----:B------:R-:W-:-:S04]  /*01b0*/  SHF.R.U32.HI R8, RZ, 0x1, R3 ;  /* 0x00000001ff087819 */ /* 0x000fc80000011603 */
[----:B------:R-:W-:-:S13]  /*01c0*/  ISETP.GE.U32.AND P1, PT, R9, R8, PT ;  /* 0x000000080900720c */ /* 0x000fda0003f26070 */
[----:B------:R-:W-:Y:S01]  /*01d0*/  @!P1 IMAD R4, R8, 0x4, R0 ;  /* 0x0000000408049824 */ /* 0x000fe200078e0200 */
[----:B0-----:R-:W-:Y:S05]  /*01e0*/  @!P1 LDS R5, [R0] ;  /* 0x0000000000059984 */ /* 0x001fea0000000800 */
[----:B------:R-:W0:Y:S02]  /*01f0*/  @!P1 LDS R4, [R4] ;  /* 0x0000000004049984 */ /* 0x000e240000000800 */
[----:B0-----:R-:W-:-:S05]  /*0200*/  @!P1 IADD3 R5, PT, PT, R4, R5, RZ ;  /* 0x0000000504059210 */ /* 0x001fca0007ffe0ff */
[----:B------:R1:W-:Y:S01]  /*0210*/  @!P1 STS [R0], R5 ;  /* 0x0000000500009388 */ /* 0x0003e20000000800 */
[----:B------:R-:W-:Y:S01]  /*0220*/  BAR.SYNC.DEFER_BLOCKING 0x0 ;  /* 0x0000000000007b1d */ /* 0x000fe20000010000 */
[----:B------:R-:W-:Y:S01]  /*0230*/  ISETP.GT.U32.AND P1, PT, R3, 0x3, PT ;  /* 0x000000030300780c */ /* 0x000fe20003f24070 */
[----:B------:R-:W-:-:S12]  /*0240*/  IMAD.MOV.U32 R3, RZ, RZ, R8 ;  /* 0x000000ffff037224 */ /* 0x000fd800078e0008 */
[----:B-1----:R-:W-:Y:S05]  /*0250*/  @P1 BRA `(.L_x_1) ;  /* 0xfffffffc00d41947 */ /* 0x002fea000383ffff */
.L_x_0:
[----:B------:R-:W-:Y:S05]  /*0260*/  @P0 EXIT ;  /* 0x000000000000094d */ /* 0x000fea0003800000 */
[----:B------:R-:W1:Y:S01]  /*0270*/  S2UR UR5, SR_CgaCtaId ;  /* 0x00000000000579c3 */ /* 0x000e620000008800 */
[----:B------:R-:W-:Y:S01]  /*0280*/  UMOV UR4, 0x400 ;  /* 0x0000040000047882 */ /* 0x000fe20000000000 */
[----:B0-----:R-:W-:-:S06]  /*0290*/  MOV R0, 0x0 ;  /* 0x0000000000007802 */ /* 0x001fcc0000000f00 */
[----:B------:R-:W0:Y:S08]  /*02a0*/  LDC.64 R8, c[0x0][0x388] ;  /* 0x0000e200ff087b82 */ /* 0x000e300000000a00 */
[----:B------:R2:W3:Y:S01]  /*02b0*/  LDC.64 R10, c[0x4][R0] ;  /* 0x01000000000a7b82 */ /* 0x0004e20000000a00 */
[----:B-1----:R-:W-:Y:S01]  /*02c0*/  ULEA UR4, UR5, UR4, 0x18 ;  /* 0x0000000405047291 */ /* 0x002fe2000f8ec0ff */
[----:B0-----:R-:W-:-:S08]  /*02d0*/  IMAD.WIDE.U32 R8, R2, 0x4, R8 ;  /* 0x0000000402087825 */ /* 0x001fd000078e0008 */
[----:B------:R-:W0:Y:S02]  /*02e0*/  LDS R3, [UR4] ;  /* 0x00000004ff037984 */ /* 0x000e240008000800 */
[----:B------:R-:W1:Y:S02]  /*02f0*/  LDCU.64 UR4, c[0x4][0x8] ;  /* 0x01000100ff0477ac */ /* 0x000e640008000a00 */
[----:B-1----:R-:W-:Y:S01]  /*0300*/  IMAD.U32 R4, RZ, RZ, UR4 ;  /* 0x00000004ff047e24 */ /* 0x002fe2000f8e00ff */
[----:B------:R-:W-:Y:S01]  /*0310*/  MOV R5, UR5 ;  /* 0x0000000500057c02 */ /* 0x000fe20008000f00 */
[----:B0-----:R2:W-:Y:S04]  /*0320*/  STG.E desc[UR6][R8.64], R3 ;  /* 0x0000000308007986 */ /* 0x0015e8000c101906 */
[----:B---3--:R2:W-:Y:S02]  /*0330*/  STL.64 [R1], R2 ;  /* 0x0000000201007387 */ /* 0x0085e40000100a00 */
[----:B------:R-:W-:-:S07]  /*0340*/  LEPC R20, `(.L_x_2) ;  /* 0x000000001014794e */ /* 0x000fce0000000000 */
[----:B--2---:R-:W-:Y:S05]  /*0350*/  CALL.ABS.NOINC R10 ;  /* 0x000000000a007343 */ /* 0x004fea0003c00000 */
.L_x_2:
[----:B------:R-:W-:Y:S05]  /*0360*/  EXIT ;  /* 0x000000000000794d */ /* 0x000fea0003800000 */
.L_x_3:
[----:B------:R-:W-:-:S00]  /*0370*/  BRA `(.L_x_3) ;  /* 0xfffffffc00fc7947 */ /* 0x000fc0000383ffff */
[----:B------:R-:W-:-:S00]  /*0380*/  NOP ;  /* 0x0000000000007918 */ /* 0x000fc00000000000 */
[----:B------:R-:W-:-:S00]  /*0390*/  NOP ;  /* 0x0000000000007918 */ /* 0x000fc00000000000 */
[----:B------:R-:W-:-:S00]  /*03a0*/  NOP ;  /* 0x0000000000007918 */ /* 0x000fc00000000000 */
[----:B------:R-:W-:-:S00]  /*03b0*/  NOP ;  /* 0x0000000000007918 */ /* 0x000fc00000000000 */
[----:B------:R-:W-:-:S00]  /*03c0*/  NOP ;  /* 0x0000000000007918 */ /* 0x000fc00000000000 */
[----:B------:R-:W-:-:S00]  /*03d0*/  NOP ;  /* 0x0000000000007918 */ /* 0x000fc00000000000 */
[----:B------:R-:W-:-:S00]  /*03e0*/  NOP ;  /* 0x0000000000007918 */ /* 0x000fc00000000000 */
[----:B------:R-:W-:-:S00]  /*03f0*/  NOP ;  /* 0x0000000000007918 */ /* 0x000fc00000000000 */
.L_x_4:


//--------------------- .nv.global.init           --------------------------
	.section	.nv.global.init,"aw",@progbits
.nv.global.init:
	.type		$str,@object
	.size		$str,(.L_0 - $str)
$str:
        /*0000*/ 	.byte	0x42, 0x6c, 0x6f, 0x63, 0x6b, 0x20, 0x25, 0x64, 0x20, 0x73, 0x75, 0x6d, 0x3a, 0x20, 0x25, 0x64
        /*0010*/ 	.byte	0x0a, 0x00
.L_0:


//--------------------- .nv.shared._Z14sumArray_ch1_4PiS_i --------------------------
	.section	.nv.shared._Z14sumArray_ch1_4PiS_i,"aw",@nobits
	.sectionflags	@""
	.align	4
.nv.shared._Z14sumArray_ch1_4PiS_i:
	.zero		2048


//--------------------- .nv.shared.reserved.0     --------------------------
	.section	.nv.shared.reserved.0,"aw",@nobits
	.weak		__nv_reservedSMEM_offset_0_alias
	.size		__nv_reservedSMEM_offset_0_alias, 0, 64
	.other		__nv_reservedSMEM_offset_0_alias,@"STO_CUDA_RESERVED_SHARED STV_DEFAULT"
__nv_reservedSMEM_offset_0_alias:
	.zero		0
	.zero		64


//--------------------- .nv.constant0._Z14sumArray_ch1_4PiS_i --------------------------
	.section	.nv.constant0._Z14sumArray_ch1_4PiS_i,"a",@progbits
	.sectionflags	@""
	.align	4
.nv.constant0._Z14sumArray_ch1_4PiS_i:
	.zero		916


//--------------------- SYMBOLS --------------------------

	.type		.nv.reservedSmem.offset0,@object
	.size		.nv.reservedSmem.offset0,0x4
	.type		.nv.reservedSmem.cap,@object
	.size		.nv.reservedSmem.cap,0x4
	.type		vprintf,@function
